	.headerflags	@"EF_CUDA_TEXMODE_UNIFIED EF_CUDA_64BIT_ADDRESS EF_CUDA_ACCELERATORS EF_CUDA_SM90 EF_CUDA_VIRTUAL_SM(EF_CUDA_SM90)"
	.elftype	@"ET_EXEC"


//--------------------- .nv.info                  --------------------------
	.section	.nv.info,"",@"SHT_CUDA_INFO"
	.align	4


	//----- nvinfo : EIATTR_REGCOUNT
	.align		4
        /*0000*/ 	.byte	0x04, 0x2f
        /*0002*/ 	.short	(.L_3 - .L_2)
	.align		4
.L_2:
        /*0004*/ 	.word	index@(triton_poi_fused__native_batch_norm_legit_no_training_hardtanh_22)
        /*0008*/ 	.word	0x00000014


	//----- nvinfo : EIATTR_MIN_STACK_SIZE
	.align		4
.L_3:
        /*000c*/ 	.byte	0x04, 0x12
        /*000e*/ 	.short	(.L_5 - .L_4)
	.align		4
.L_4:
        /*0010*/ 	.word	index@(triton_poi_fused__native_batch_norm_legit_no_training_hardtanh_22)
        /*0014*/ 	.word	0x00000000


	//----- nvinfo : EIATTR_FRAME_SIZE
	.align		4
.L_5:
        /*0018*/ 	.byte	0x04, 0x11
        /*001a*/ 	.short	(.L_7 - .L_6)
	.align		4
.L_6:
        /*001c*/ 	.word	index@(triton_poi_fused__native_batch_norm_legit_no_training_hardtanh_22)
        /*0020*/ 	.word	0x00000000


	//----- nvinfo : EIATTR_MIN_STACK_SIZE
	.align		4
.L_7:
        /*0024*/ 	.byte	0x04, 0x12
        /*0026*/ 	.short	(.L_9 - .L_8)
	.align		4
.L_8:
        /*0028*/ 	.word	index@(triton_poi_fused__native_batch_norm_legit_no_training_hardtanh_22)
        /*002c*/ 	.word	0x00000000
.L_9:


//--------------------- .nv.info.triton_poi_fused__native_batch_norm_legit_no_training_hardtanh_22 --------------------------
	.section	.nv.info.triton_poi_fused__native_batch_norm_legit_no_training_hardtanh_22,"",@"SHT_CUDA_INFO"
	.sectionflags	@""
	.align	4


	//----- nvinfo : EIATTR_CUDA_API_VERSION
	.align		4
        /*0000*/ 	.byte	0x04, 0x37
        /*0002*/ 	.short	(.L_11 - .L_10)
.L_10:
        /*0004*/ 	.word	0x0000007c


	//----- nvinfo : EIATTR_KPARAM_INFO
	.align		4
.L_11:
        /*0008*/ 	.byte	0x04, 0x17
        /*000a*/ 	.short	(.L_13 - .L_12)
.L_12:
        /*000c*/ 	.word	0x00000000
        /*0010*/ 	.short	0x0006
        /*0012*/ 	.short	0x0030
        /*0014*/ 	.byte	0x00, 0xf0, 0x11, 0x00


	//----- nvinfo : EIATTR_KPARAM_INFO
	.align		4
.L_13:
        /*0018*/ 	.byte	0x04, 0x17
        /*001a*/ 	.short	(.L_15 - .L_14)
.L_14:
        /*001c*/ 	.word	0x00000000
        /*0020*/ 	.short	0x0005
        /*0022*/ 	.short	0x0028
        /*0024*/ 	.byte	0x00, 0xf4, 0x21, 0x00


	//----- nvinfo : EIATTR_KPARAM_INFO
	.align		4
.L_15:
        /*0028*/ 	.byte	0x04, 0x17
        /*002a*/ 	.short	(.L_17 - .L_16)
.L_16:
        /*002c*/ 	.word	0x00000000
        /*0030*/ 	.short	0x0004
        /*0032*/ 	.short	0x0020
        /*0034*/ 	.byte	0x00, 0xf4, 0x21, 0x00


	//----- nvinfo : EIATTR_KPARAM_INFO
	.align		4
.L_17:
        /*0038*/ 	.byte	0x04, 0x17
        /*003a*/ 	.short	(.L_19 - .L_18)
.L_18:
        /*003c*/ 	.word	0x00000000
        /*0040*/ 	.short	0x0003
        /*0042*/ 	.short	0x0018
        /*0044*/ 	.byte	0x00, 0xf4, 0x21, 0x00


	//----- nvinfo : EIATTR_KPARAM_INFO
	.align		4
.L_19:
        /*0048*/ 	.byte	0x04, 0x17
        /*004a*/ 	.short	(.L_21 - .L_20)
.L_20:
        /*004c*/ 	.word	0x00000000
        /*0050*/ 	.short	0x0002
        /*0052*/ 	.short	0x0010
        /*0054*/ 	.byte	0x00, 0xf4, 0x21, 0x00


	//----- nvinfo : EIATTR_KPARAM_INFO
	.align		4
.L_21:
        /*0058*/ 	.byte	0x04, 0x17
        /*005a*/ 	.short	(.L_23 - .L_22)
.L_22:
        /*005c*/ 	.word	0x00000000
        /*0060*/ 	.short	0x0001
        /*0062*/ 	.short	0x0008
        /*0064*/ 	.byte	0x00, 0xf4, 0x21, 0x00


	//----- nvinfo : EIATTR_KPARAM_INFO
	.align		4
.L_23:
        /*0068*/ 	.byte	0x04, 0x17
        /*006a*/ 	.short	(.L_25 - .L_24)
.L_24:
        /*006c*/ 	.word	0x00000000
        /*0070*/ 	.short	0x0000
        /*0072*/ 	.short	0x0000
        /*0074*/ 	.byte	0x00, 0xf4, 0x21, 0x00


	//----- nvinfo : EIATTR_SPARSE_MMA_MASK
	.align		4
.L_25:
        /*0078*/ 	.byte	0x03, 0x50
        /*007a*/ 	.short	0x0000


	//----- nvinfo : EIATTR_MAXREG_COUNT
	.align		4
        /*007c*/ 	.byte	0x03, 0x1b
        /*007e*/ 	.short	0x00ff


	//----- nvinfo : EIATTR_EXIT_INSTR_OFFSETS
	.align		4
        /*0080*/ 	.byte	0x04, 0x1c
        /*0082*/ 	.short	(.L_27 - .L_26)


	//   ....[0]....
.L_26:
        /*0084*/ 	.word	0x00000330


	//   ....[1]....
        /*0088*/ 	.word	0x00000350


	//----- nvinfo : EIATTR_REQNTID
	.align		4
.L_27:
        /*008c*/ 	.byte	0x04, 0x10
        /*008e*/ 	.short	(.L_29 - .L_28)
.L_28:
        /*0090*/ 	.word	0x00000080
        /*0094*/ 	.word	0x00000001
        /*0098*/ 	.word	0x00000001


	//----- nvinfo : EIATTR_CBANK_PARAM_SIZE
	.align		4
.L_29:
        /*009c*/ 	.byte	0x03, 0x19
        /*009e*/ 	.short	0x0034


	//----- nvinfo : EIATTR_PARAM_CBANK
	.align		4
        /*00a0*/ 	.byte	0x04, 0x0a
        /*00a2*/ 	.short	(.L_31 - .L_30)
	.align		4
.L_30:
        /*00a4*/ 	.word	index@(.nv.constant0.triton_poi_fused__native_batch_norm_legit_no_training_hardtanh_22)
        /*00a8*/ 	.short	0x0210
        /*00aa*/ 	.short	0x0034


	//----- nvinfo : EIATTR_SW_WAR
	.align		4
.L_31:
        /*00ac*/ 	.byte	0x04, 0x36
        /*00ae*/ 	.short	(.L_33 - .L_32)
.L_32:
        /*00b0*/ 	.word	0x00000008
.L_33:


//--------------------- .nv.callgraph             --------------------------
	.section	.nv.callgraph,"",@"SHT_CUDA_CALLGRAPH"
	.align	4
	.sectionentsize	8
	.align		4
        /*0000*/ 	.word	0x00000000
	.align		4
        /*0004*/ 	.word	0xffffffff
	.align		4
        /*0008*/ 	.word	0x00000000
	.align		4
        /*000c*/ 	.word	0xfffffffe
	.align		4
        /*0010*/ 	.word	0x00000000
	.align		4
        /*0014*/ 	.word	0xfffffffd
	.align		4
        /*0018*/ 	.word	0x00000000
	.align		4
        /*001c*/ 	.word	0xfffffffc


//--------------------- .nv.constant4             --------------------------
	.section	.nv.constant4,"a",@progbits
	.align	8
	.align		8
.nv.constant4:
        /*0000*/ 	.dword	_$_str
	.align		8
        /*0008*/ 	.dword	_$_str_$_2


//--------------------- .text.triton_poi_fused__native_batch_norm_legit_no_training_hardtanh_22 --------------------------
	.section	.text.triton_poi_fused__native_batch_norm_legit_no_training_hardtanh_22,"ax",@progbits
	.align	128
        .global         triton_poi_fused__native_batch_norm_legit_no_training_hardtanh_22
        .type           triton_poi_fused__native_batch_norm_legit_no_training_hardtanh_22,@function
        .size           triton_poi_fused__native_batch_norm_legit_no_training_hardtanh_22,(.L_x_1 - triton_poi_fused__native_batch_norm_legit_no_training_hardtanh_22)
        .other          triton_poi_fused__native_batch_norm_legit_no_training_hardtanh_22,@"STO_CUDA_ENTRY STV_DEFAULT"
triton_poi_fused__native_batch_norm_legit_no_training_hardtanh_22:
.text.triton_poi_fused__native_batch_norm_legit_no_training_hardtanh_22:
[----:B------:R-:W0:Y:S01]  /*0000*/  LDC R1, c[0x0][0x28] ;  /* 0x00000a00ff017b82 */ /* 0x000e220000000800 */
[----:B------:R-:W1:Y:S07]  /*0010*/  S2R R2, SR_TID.X ;  /* 0x0000000000027919 */ /* 0x000e6e0000002100 */
[----:B------:R-:W2:Y:S01]  /*0020*/  LDC.64 R8, c[0x0][0x220] ;  /* 0x00008800ff087b82 */ /* 0x000ea20000000a00 */
[----:B------:R-:W-:Y:S01]  /*0030*/  ULDC.64 UR4, c[0x0][0x208] ;  /* 0x0000820000047ab9 */ /* 0x000fe20000000a00 */
[----:B------:R-:W3:Y:S06]  /*0040*/  S2R R3, SR_CTAID.X ;  /* 0x0000000000037919 */ /* 0x000eec0000002500 */
[----:B------:R-:W4:Y:S08]  /*0050*/  LDC.64 R6, c[0x0][0x218] ;  /* 0x00008600ff067b82 */ /* 0x000f300000000a00 */
[----:B------:R-:W5:Y:S08]  /*0060*/  LDC.64 R10, c[0x0][0x228] ;  /* 0x00008a00ff0a7b82 */ /* 0x000f700000000a00 */
[----:B------:R-:W5:Y:S01]  /*0070*/  LDC.64 R12, c[0x0][0x230] ;  /* 0x00008c00ff0c7b82 */ /* 0x000f620000000a00 */
[----:B-1----:R-:W-:-:S04]  /*0080*/  LOP3.LUT R2, R2, 0x7f, RZ, 0xc0, !PT ;  /* 0x0000007f02027812 */ /* 0x002fc800078ec0ff */
[----:B---3--:R-:W-:Y:S01]  /*0090*/  LEA R3, R3, R2, 0x7 ;  /* 0x0000000203037211 */ /* 0x008fe200078e38ff */
[----:B------:R-:W-:-:S03]  /*00a0*/  HFMA2.MMA R2, -RZ, RZ, 0, 0 ;  /* 0x00000000ff027435 */ /* 0x000fc600000001ff */
[----:B------:R-:W-:-:S07]  /*00b0*/  ISETP.GE.AND P0, PT, R3, 0x3c00, PT ;  /* 0x00003c000300780c */ /* 0x000fce0003f06270 */
[----:B------:R-:W-:-:S05]  /*00c0*/  IMAD.HI R0, R3, -0x77777777, R2 ;  /* 0x8888888903007827 */ /* 0x000fca00078e0202 */
[----:B------:R-:W-:-:S04]  /*00d0*/  SHF.R.U32.HI R5, RZ, 0x1f, R0 ;  /* 0x0000001fff057819 */ /* 0x000fc80000011600 */
[----:B------:R-:W-:-:S05]  /*00e0*/  LEA.HI.SX32 R5, R0, R5, 0x17 ;  /* 0x0000000500057211 */ /* 0x000fca00078fbaff */
[----:B------:R-:W-:Y:S02]  /*00f0*/  IMAD R15, R5, -0x3c0, R3 ;  /* 0xfffffc40050f7824 */ /* 0x000fe400078e0203 */
[----:B------:R-:W1:Y:S02]  /*0100*/  LDC.64 R4, c[0x0][0x210] ;  /* 0x00008400ff047b82 */ /* 0x000e640000000a00 */
[----:B--2---:R-:W-:-:S05]  /*0110*/  IMAD.WIDE R8, R15, 0x4, R8 ;  /* 0x000000040f087825 */ /* 0x004fca00078e0208 */
[----:B------:R5:W2:Y:S01]  /*0120*/  @!P0 LDG.E.EL R2, desc[UR4][R8.64] ;  /* 0x0000000408028981 */ /* 0x000aa2000c2e1900 */
[----:B------:R-:W-:Y:S01]  /*0130*/  HFMA2.MMA R17, -RZ, RZ, 0, 0 ;  /* 0x00000000ff117435 */ /* 0x000fe200000001ff */
[----:B------:R-:W-:Y:S01]  /*0140*/  MOV R0, RZ ;  /* 0x000000ff00007202 */ /* 0x000fe20000000f00 */
[----:B----4-:R-:W-:-:S04]  /*0150*/  IMAD.WIDE R6, R15, 0x4, R6 ;  /* 0x000000040f067825 */ /* 0x010fc800078e0206 */
[----:B-----5:R-:W-:-:S04]  /*0160*/  IMAD.WIDE R8, R15, 0x4, R10 ;  /* 0x000000040f087825 */ /* 0x020fc800078e020a */
[----:B------:R-:W3:Y:S01]  /*0170*/  @!P0 LDG.E.EL R17, desc[UR4][R6.64] ;  /* 0x0000000406118981 */ /* 0x000ee2000c2e1900 */
[----:B-1----:R-:W-:-:S04]  /*0180*/  IMAD.WIDE R4, R3, 0x4, R4 ;  /* 0x0000000403047825 */ /* 0x002fc800078e0204 */
[----:B0-----:R-:W-:Y:S01]  /*0190*/  IMAD.WIDE R10, R15, 0x4, R12 ;  /* 0x000000040f0a7825 */ /* 0x001fe200078e020c */
[----:B------:R0:W3:Y:S01]  /*01a0*/  @!P0 LDG.E R0, desc[UR4][R4.64] ;  /* 0x0000000404008981 */ /* 0x0000e2000c1e1900 */
[----:B------:R-:W-:-:S06]  /*01b0*/  CS2R R12, SRZ ;  /* 0x00000000000c7805 */ /* 0x000fcc000001ff00 */
[----:B------:R-:W4:Y:S04]  /*01c0*/  @!P0 LDG.E.EL R12, desc[UR4][R8.64] ;  /* 0x00000004080c8981 */ /* 0x000f28000c2e1900 */
[----:B------:R-:W4:Y:S01]  /*01d0*/  @!P0 LDG.E.EL R13, desc[UR4][R10.64] ;  /* 0x000000040a0d8981 */ /* 0x000f22000c2e1900 */
[----:B0-----:R-:W-:Y:S01]  /*01e0*/  MOV R5, 0x3e800000 ;  /* 0x3e80000000057802 */ /* 0x001fe20000000f00 */
[----:B--2---:R-:W-:-:S04]  /*01f0*/  FADD R2, R2, 9.9999997473787516356e-06 ;  /* 0x3727c5ac02027421 */ /* 0x004fc80000000000 */
[----:B------:R-:W0:Y:S02]  /*0200*/  MUFU.SQRT R14, R2 ;  /* 0x00000002000e7308 */ /* 0x000e240000002000 */
[C---:B0-----:R-:W-:Y:S02]  /*0210*/  FSETP.GT.AND P1, PT, R14.reuse, 8.50705917302346158658e+37, PT ;  /* 0x7e8000000e00780b */ /* 0x041fe40003f24000 */
[----:B------:R-:W-:-:S11]  /*0220*/  FSETP.GEU.AND P2, PT, R14, 1.175494350822287508e-38, PT ;  /* 0x008000000e00780b */ /* 0x000fd60003f4e000 */
[----:B------:R-:W-:-:S04]  /*0230*/  @P1 FMUL R14, R14, 0.25 ;  /* 0x3e8000000e0e1820 */ /* 0x000fc80000400000 */
[----:B------:R-:W-:-:S06]  /*0240*/  @!P2 FMUL R14, R14, 16777216 ;  /* 0x4b8000000e0ea820 */ /* 0x000fcc0000400000 */
[----:B------:R-:W0:Y:S01]  /*0250*/  MUFU.RCP R14, R14 ;  /* 0x0000000e000e7308 */ /* 0x000e220000001000 */
[----:B------:R-:W-:Y:S01]  /*0260*/  FSEL R5, R5, 1, P1 ;  /* 0x3f80000005057808 */ /* 0x000fe20000800000 */
[----:B---3--:R-:W-:-:S04]  /*0270*/  FADD R0, -R17, R0 ;  /* 0x0000000011007221 */ /* 0x008fc80000000100 */
[----:B------:R-:W-:-:S04]  /*0280*/  @!P2 FMUL R5, R5, 16777216 ;  /* 0x4b8000000505a820 */ /* 0x000fc80000400000 */
[----:B0-----:R-:W-:-:S04]  /*0290*/  FMUL R5, R14, R5 ;  /* 0x000000050e057220 */ /* 0x001fc80000400000 */
[----:B------:R-:W-:Y:S02]  /*02a0*/  FMUL R0, R0, R5 ;  /* 0x0000000500007220 */ /* 0x000fe40000400000 */
[----:B------:R-:W0:Y:S02]  /*02b0*/  LDC.64 R4, c[0x0][0x238] ;  /* 0x00008e00ff047b82 */ /* 0x000e240000000a00 */
[----:B----4-:R-:W-:-:S05]  /*02c0*/  FFMA R0, R0, R12, R13 ;  /* 0x0000000c00007223 */ /* 0x010fca000000000d */
[----:B------:R-:W-:-:S04]  /*02d0*/  FSETP.GTU.AND P1, PT, R0, RZ, PT ;  /* 0x000000ff0000720b */ /* 0x000fc80003f2c000 */
[----:B------:R-:W-:-:S04]  /*02e0*/  FSEL R7, R0, RZ, P1 ;  /* 0x000000ff00077208 */ /* 0x000fc80000800000 */
[C---:B------:R-:W-:Y:S02]  /*02f0*/  FSETP.GEU.AND P2, PT, R7.reuse, 6, PT ;  /* 0x40c000000700780b */ /* 0x040fe40003f4e000 */
[----:B------:R-:W-:Y:S01]  /*0300*/  FSETP.NAN.AND P1, PT, R7, R7, PT ;  /* 0x000000070700720b */ /* 0x000fe20003f28000 */
[----:B0-----:R-:W-:-:S10]  /*0310*/  IMAD.WIDE R2, R3, 0x4, R4 ;  /* 0x0000000403027825 */ /* 0x001fd400078e0204 */
[----:B------:R-:W-:Y:S01]  /*0320*/  @P2 SEL R7, R7, 0x40c00000, P1 ;  /* 0x40c0000007072807 */ /* 0x000fe20000800000 */
[----:B------:R-:W-:Y:S06]  /*0330*/  @P0 EXIT ;  /* 0x000000000000094d */ /* 0x000fec0003800000 */
[----:B------:R-:W-:Y:S01]  /*0340*/  STG.E desc[UR4][R2.64], R7 ;  /* 0x0000000702007986 */ /* 0x000fe2000c101904 */
[----:B------:R-:W-:Y:S05]  /*0350*/  EXIT ;  /* 0x000000000000794d */ /* 0x000fea0003800000 */
.L_x_0:
[----:B------:R-:W-:-:S00]  /*0360*/  BRA `(.L_x_0) ;  /* 0xfffffffc00fc7947 */ /* 0x000fc0000383ffff */
[----:B------:R-:W-:-:S00]  /*0370*/  NOP ;  /* 0x0000000000007918 */ /* 0x000fc00000000000 */
        /* <DEDUP_REMOVED lines=8> */
.L_x_1:


//--------------------- .nv.global.init           --------------------------
	.section	.nv.global.init,"aw",@progbits
.nv.global.init:
	.type		_$_str,@object
	.size		_$_str,(_$_str_$_2 - _$_str)
_$_str:
        /*0000*/ 	.byte	0x5f, 0x5f, 0x43, 0x55, 0x44, 0x41, 0x5f, 0x46, 0x54, 0x5a, 0x00
	.type		_$_str_$_2,@object
	.size		_$_str_$_2,(.L_1 - _$_str_$_2)
_$_str_$_2:
        /*000b*/ 	.byte	0x5f, 0x5f, 0x43, 0x55, 0x44, 0x41, 0x5f, 0x50, 0x52, 0x45, 0x43, 0x5f, 0x53, 0x51, 0x52, 0x54
        /*001b*/ 	.byte	0x00
.L_1:


//--------------------- .nv.constant0.triton_poi_fused__native_batch_norm_legit_no_training_hardtanh_22 --------------------------
	.section	.nv.constant0.triton_poi_fused__native_batch_norm_legit_no_training_hardtanh_22,"a",@progbits
	.sectionflags	@""
	.align	4
.nv.constant0.triton_poi_fused__native_batch_norm_legit_no_training_hardtanh_22:
	.zero		580
